//
// Generated by NVIDIA NVVM Compiler
//
// Compiler Build ID: CL-36424714
// Cuda compilation tools, release 13.0, V13.0.88
// Based on NVVM 20.0.0
//

.version 9.0
.target sm_100
.address_size 64

	// .globl	_Z10initializePi

.visible .entry _Z10initializePi(
	.param .u64 .ptr .align 1 _Z10initializePi_param_0
)
{
	.reg .b32 	%r<3>;
	.reg .b64 	%rd<5>;

	ld.param.u64 	%rd1, [_Z10initializePi_param_0];
	cvta.to.global.u64 	%rd2, %rd1;
	mov.u32 	%r1, %tid.x;
	mul.wide.u32 	%rd3, %r1, 4;
	add.s64 	%rd4, %rd2, %rd3;
	mov.b32 	%r2, 0;
	st.global.u32 	[%rd4], %r2;
	ret;

}
	// .globl	_Z10bucket_addPiS_
.visible .entry _Z10bucket_addPiS_(
	.param .u64 .ptr .align 1 _Z10bucket_addPiS__param_0,
	.param .u64 .ptr .align 1 _Z10bucket_addPiS__param_1
)
{
	.reg .b32 	%r<4>;
	.reg .b64 	%rd<9>;

	ld.param.u64 	%rd1, [_Z10bucket_addPiS__param_0];
	ld.param.u64 	%rd2, [_Z10bucket_addPiS__param_1];
	cvta.to.global.u64 	%rd3, %rd2;
	cvta.to.global.u64 	%rd4, %rd1;
	mov.u32 	%r1, %tid.x;
	mul.wide.u32 	%rd5, %r1, 4;
	add.s64 	%rd6, %rd4, %rd5;
	ld.global.u32 	%r2, [%rd6];
	mul.wide.s32 	%rd7, %r2, 4;
	add.s64 	%rd8, %rd3, %rd7;
	atom.global.add.u32 	%r3, [%rd8], 1;
	ret;

}
	// .globl	_Z13bucket_returnPiii
.visible .entry _Z13bucket_returnPiii(
	.param .u64 .ptr .align 1 _Z13bucket_returnPiii_param_0,
	.param .u32 _Z13bucket_returnPiii_param_1,
	.param .u32 _Z13bucket_returnPiii_param_2
)
{
	.reg .b32 	%r<5>;
	.reg .b64 	%rd<5>;

	ld.param.u64 	%rd1, [_Z13bucket_returnPiii_param_0];
	ld.param.u32 	%r1, [_Z13bucket_returnPiii_param_1];
	ld.param.u32 	%r2, [_Z13bucket_returnPiii_param_2];
	cvta.to.global.u64 	%rd2, %rd1;
	mov.u32 	%r3, %tid.x;
	add.s32 	%r4, %r2, %r3;
	mul.wide.s32 	%rd3, %r4, 4;
	add.s64 	%rd4, %rd2, %rd3;
	st.global.u32 	[%rd4], %r1;
	ret;

}


// ===== COMPILED SASS (sm_100) =====

	.target	sm_100

	.elftype	@"ET_EXEC"


//--------------------- .note.nv.tkinfo           --------------------------
	.section	.note.nv.tkinfo,"",@"SHT_NOTE"
	.sectionflags	@"SHF_NOTE_NV_TKINFO"
	.tkinfo
        /*0018*/ 	.word	0x00000002
        /*0030*/ 	.string	""
        /*0030*/ 	.string	"ptxas"
        /*0030*/ 	.string	"Cuda compilation tools, release 13.0, V13.0.88"
        /*0030*/ 	.string	"Build cuda_13.0.r13.0/compiler.36424714_0"
        /*0030*/ 	.string	"-arch sm_100 -m 64 "



//--------------------- .note.nv.cuinfo           --------------------------
	.section	.note.nv.cuinfo,"",@"SHT_NOTE"
	.sectionflags	@"SHF_NOTE_NV_CUINFO"
        /*0018*/ 	.short	0x0002
        /*001a*/ 	.short	0x0064
        /*001c*/ 	.short	0x0082
	.zero		2


//--------------------- .nv.info                  --------------------------
	.section	.nv.info,"",@"SHT_CUDA_INFO"
	.align	4


	//----- nvinfo : EIATTR_REGCOUNT
	.align		4
        /*0000*/ 	.byte	0x04, 0x2f
        /*0002*/ 	.short	(.L_1 - .L_0)
	.align		4
.L_0:
        /*0004*/ 	.word	index@(_Z10initializePi)
        /*0008*/ 	.word	0x00000008


	//----- nvinfo : EIATTR_FRAME_SIZE
	.align		4
.L_1:
        /*000c*/ 	.byte	0x04, 0x11
        /*000e*/ 	.short	(.L_3 - .L_2)
	.align		4
.L_2:
        /*0010*/ 	.word	index@(_Z10initializePi)
        /*0014*/ 	.word	0x00000000


	//----- nvinfo : EIATTR_REGCOUNT
	.align		4
.L_3:
        /*0018*/ 	.byte	0x04, 0x2f
        /*001a*/ 	.short	(.L_5 - .L_4)
	.align		4
.L_4:
        /*001c*/ 	.word	index@(_Z10bucket_addPiS_)
        /*0020*/ 	.word	0x0000000a


	//----- nvinfo : EIATTR_FRAME_SIZE
	.align		4
.L_5:
        /*0024*/ 	.byte	0x04, 0x11
        /*0026*/ 	.short	(.L_7 - .L_6)
	.align		4
.L_6:
        /*0028*/ 	.word	index@(_Z10bucket_addPiS_)
        /*002c*/ 	.word	0x00000000


	//----- nvinfo : EIATTR_REGCOUNT
	.align		4
.L_7:
        /*0030*/ 	.byte	0x04, 0x2f
        /*0032*/ 	.short	(.L_9 - .L_8)
	.align		4
.L_8:
        /*0034*/ 	.word	index@(_Z13bucket_returnPiii)
        /*0038*/ 	.word	0x00000008


	//----- nvinfo : EIATTR_FRAME_SIZE
	.align		4
.L_9:
        /*003c*/ 	.byte	0x04, 0x11
        /*003e*/ 	.short	(.L_11 - .L_10)
	.align		4
.L_10:
        /*0040*/ 	.word	index@(_Z13bucket_returnPiii)
        /*0044*/ 	.word	0x00000000


	//----- nvinfo : EIATTR_MIN_STACK_SIZE
	.align		4
.L_11:
        /*0048*/ 	.byte	0x04, 0x12
        /*004a*/ 	.short	(.L_13 - .L_12)
	.align		4
.L_12:
        /*004c*/ 	.word	index@(_Z13bucket_returnPiii)
        /*0050*/ 	.word	0x00000000


	//----- nvinfo : EIATTR_MIN_STACK_SIZE
	.align		4
.L_13:
        /*0054*/ 	.byte	0x04, 0x12
        /*0056*/ 	.short	(.L_15 - .L_14)
	.align		4
.L_14:
        /*0058*/ 	.word	index@(_Z10bucket_addPiS_)
        /*005c*/ 	.word	0x00000000


	//----- nvinfo : EIATTR_MIN_STACK_SIZE
	.align		4
.L_15:
        /*0060*/ 	.byte	0x04, 0x12
        /*0062*/ 	.short	(.L_17 - .L_16)
	.align		4
.L_16:
        /*0064*/ 	.word	index@(_Z10initializePi)
        /*0068*/ 	.word	0x00000000
.L_17:


//--------------------- .nv.compat                --------------------------
	.section	.nv.compat,"",@"SHT_CUDA_COMPAT_INFO"
	.align	4
        /*0000*/ 	.byte	0x02, 0x09, 0x00, 0x00, 0x02, 0x02, 0x01, 0x00, 0x02, 0x05, 0x05, 0x00, 0x03, 0x07, 0x01, 0x01
        /*0010*/ 	.byte	0x02, 0x03, 0x00, 0x00, 0x02, 0x06, 0x01, 0x00, 0x04, 0x0b, 0x08, 0x00, 0x09, 0x00, 0x00, 0x00
        /*0020*/ 	.byte	0x00, 0x00, 0x00, 0x00


//--------------------- .nv.info._Z13bucket_returnPiii --------------------------
	.section	.nv.info._Z13bucket_returnPiii,"",@"SHT_CUDA_INFO"
	.sectionflags	@""
	.align	4


	//----- nvinfo : EIATTR_CUDA_API_VERSION
	.align		4
        /*0000*/ 	.byte	0x04, 0x37
        /*0002*/ 	.short	(.L_19 - .L_18)
.L_18:
        /*0004*/ 	.word	0x00000082


	//----- nvinfo : EIATTR_KPARAM_INFO
	.align		4
.L_19:
        /*0008*/ 	.byte	0x04, 0x17
        /*000a*/ 	.short	(.L_21 - .L_20)
.L_20:
        /*000c*/ 	.word	0x00000000
        /*0010*/ 	.short	0x0002
        /*0012*/ 	.short	0x000c
        /*0014*/ 	.byte	0x00, 0xf0, 0x11, 0x00


	//----- nvinfo : EIATTR_KPARAM_INFO
	.align		4
.L_21:
        /*0018*/ 	.byte	0x04, 0x17
        /*001a*/ 	.short	(.L_23 - .L_22)
.L_22:
        /*001c*/ 	.word	0x00000000
        /*0020*/ 	.short	0x0001
        /*0022*/ 	.short	0x0008
        /*0024*/ 	.byte	0x00, 0xf0, 0x11, 0x00


	//----- nvinfo : EIATTR_KPARAM_INFO
	.align		4
.L_23:
        /*0028*/ 	.byte	0x04, 0x17
        /*002a*/ 	.short	(.L_25 - .L_24)
.L_24:
        /*002c*/ 	.word	0x00000000
        /*0030*/ 	.short	0x0000
        /*0032*/ 	.short	0x0000
        /*0034*/ 	.byte	0x00, 0xf5, 0x21, 0x00


	//----- nvinfo : EIATTR_SPARSE_MMA_MASK
	.align		4
.L_25:
        /*0038*/ 	.byte	0x03, 0x50
        /*003a*/ 	.short	0x0000


	//----- nvinfo : EIATTR_MAXREG_COUNT
	.align		4
        /*003c*/ 	.byte	0x03, 0x1b
        /*003e*/ 	.short	0x00ff


	//----- nvinfo : EIATTR_MERCURY_ISA_VERSION
	.align		4
        /*0040*/ 	.byte	0x03, 0x5f
        /*0042*/ 	.short	0x0101


	//----- nvinfo : EIATTR_VRC_CTA_INIT_COUNT
	.align		4
        /*0044*/ 	.byte	0x02, 0x4a
	.zero		1
	.zero		1


	//----- nvinfo : EIATTR_EXIT_INSTR_OFFSETS
	.align		4
        /*0048*/ 	.byte	0x04, 0x1c
        /*004a*/ 	.short	(.L_27 - .L_26)


	//   ....[0]....
.L_26:
        /*004c*/ 	.word	0x00000080


	//----- nvinfo : EIATTR_CBANK_PARAM_SIZE
	.align		4
.L_27:
        /*0050*/ 	.byte	0x03, 0x19
        /*0052*/ 	.short	0x0010


	//----- nvinfo : EIATTR_PARAM_CBANK
	.align		4
        /*0054*/ 	.byte	0x04, 0x0a
        /*0056*/ 	.short	(.L_29 - .L_28)
	.align		4
.L_28:
        /*0058*/ 	.word	index@(.nv.constant0._Z13bucket_returnPiii)
        /*005c*/ 	.short	0x0380
        /*005e*/ 	.short	0x0010


	//----- nvinfo : EIATTR_SW_WAR
	.align		4
.L_29:
        /*0060*/ 	.byte	0x04, 0x36
        /*0062*/ 	.short	(.L_31 - .L_30)
.L_30:
        /*0064*/ 	.word	0x00000008
.L_31:


//--------------------- .nv.info._Z10bucket_addPiS_ --------------------------
	.section	.nv.info._Z10bucket_addPiS_,"",@"SHT_CUDA_INFO"
	.sectionflags	@""
	.align	4


	//----- nvinfo : EIATTR_CUDA_API_VERSION
	.align		4
        /*0000*/ 	.byte	0x04, 0x37
        /*0002*/ 	.short	(.L_33 - .L_32)
.L_32:
        /*0004*/ 	.word	0x00000082


	//----- nvinfo : EIATTR_KPARAM_INFO
	.align		4
.L_33:
        /*0008*/ 	.byte	0x04, 0x17
        /*000a*/ 	.short	(.L_35 - .L_34)
.L_34:
        /*000c*/ 	.word	0x00000000
        /*0010*/ 	.short	0x0001
        /*0012*/ 	.short	0x0008
        /*0014*/ 	.byte	0x00, 0xf5, 0x21, 0x00


	//----- nvinfo : EIATTR_KPARAM_INFO
	.align		4
.L_35:
        /*0018*/ 	.byte	0x04, 0x17
        /*001a*/ 	.short	(.L_37 - .L_36)
.L_36:
        /*001c*/ 	.word	0x00000000
        /*0020*/ 	.short	0x0000
        /*0022*/ 	.short	0x0000
        /*0024*/ 	.byte	0x00, 0xf5, 0x21, 0x00


	//----- nvinfo : EIATTR_SPARSE_MMA_MASK
	.align		4
.L_37:
        /*0028*/ 	.byte	0x03, 0x50
        /*002a*/ 	.short	0x0000


	//----- nvinfo : EIATTR_MAXREG_COUNT
	.align		4
        /*002c*/ 	.byte	0x03, 0x1b
        /*002e*/ 	.short	0x00ff


	//----- nvinfo : EIATTR_MERCURY_ISA_VERSION
	.align		4
        /*0030*/ 	.byte	0x03, 0x5f
        /*0032*/ 	.short	0x0101


	//----- nvinfo : EIATTR_VRC_CTA_INIT_COUNT
	.align		4
        /*0034*/ 	.byte	0x02, 0x4a
	.zero		1
	.zero		1


	//----- nvinfo : EIATTR_EXIT_INSTR_OFFSETS
	.align		4
        /*0038*/ 	.byte	0x04, 0x1c
        /*003a*/ 	.short	(.L_39 - .L_38)


	//   ....[0]....
.L_38:
        /*003c*/ 	.word	0x000000a0


	//----- nvinfo : EIATTR_CBANK_PARAM_SIZE
	.align		4
.L_39:
        /*0040*/ 	.byte	0x03, 0x19
        /*0042*/ 	.short	0x0010


	//----- nvinfo : EIATTR_PARAM_CBANK
	.align		4
        /*0044*/ 	.byte	0x04, 0x0a
        /*0046*/ 	.short	(.L_41 - .L_40)
	.align		4
.L_40:
        /*0048*/ 	.word	index@(.nv.constant0._Z10bucket_addPiS_)
        /*004c*/ 	.short	0x0380
        /*004e*/ 	.short	0x0010


	//----- nvinfo : EIATTR_SW_WAR
	.align		4
.L_41:
        /*0050*/ 	.byte	0x04, 0x36
        /*0052*/ 	.short	(.L_43 - .L_42)
.L_42:
        /*0054*/ 	.word	0x00000008
.L_43:


//--------------------- .nv.info._Z10initializePi --------------------------
	.section	.nv.info._Z10initializePi,"",@"SHT_CUDA_INFO"
	.sectionflags	@""
	.align	4


	//----- nvinfo : EIATTR_CUDA_API_VERSION
	.align		4
        /*0000*/ 	.byte	0x04, 0x37
        /*0002*/ 	.short	(.L_45 - .L_44)
.L_44:
        /*0004*/ 	.word	0x00000082


	//----- nvinfo : EIATTR_KPARAM_INFO
	.align		4
.L_45:
        /*0008*/ 	.byte	0x04, 0x17
        /*000a*/ 	.short	(.L_47 - .L_46)
.L_46:
        /*000c*/ 	.word	0x00000000
        /*0010*/ 	.short	0x0000
        /*0012*/ 	.short	0x0000
        /*0014*/ 	.byte	0x00, 0xf5, 0x21, 0x00


	//----- nvinfo : EIATTR_SPARSE_MMA_MASK
	.align		4
.L_47:
        /*0018*/ 	.byte	0x03, 0x50
        /*001a*/ 	.short	0x0000


	//----- nvinfo : EIATTR_MAXREG_COUNT
	.align		4
        /*001c*/ 	.byte	0x03, 0x1b
        /*001e*/ 	.short	0x00ff


	//----- nvinfo : EIATTR_MERCURY_ISA_VERSION
	.align		4
        /*0020*/ 	.byte	0x03, 0x5f
        /*0022*/ 	.short	0x0101


	//----- nvinfo : EIATTR_VRC_CTA_INIT_COUNT
	.align		4
        /*0024*/ 	.byte	0x02, 0x4a
	.zero		1
	.zero		1


	//----- nvinfo : EIATTR_EXIT_INSTR_OFFSETS
	.align		4
        /*0028*/ 	.byte	0x04, 0x1c
        /*002a*/ 	.short	(.L_49 - .L_48)


	//   ....[0]....
.L_48:
        /*002c*/ 	.word	0x00000060


	//----- nvinfo : EIATTR_CBANK_PARAM_SIZE
	.align		4
.L_49:
        /*0030*/ 	.byte	0x03, 0x19
        /*0032*/ 	.short	0x0008


	//----- nvinfo : EIATTR_PARAM_CBANK
	.align		4
        /*0034*/ 	.byte	0x04, 0x0a
        /*0036*/ 	.short	(.L_51 - .L_50)
	.align		4
.L_50:
        /*0038*/ 	.word	index@(.nv.constant0._Z10initializePi)
        /*003c*/ 	.short	0x0380
        /*003e*/ 	.short	0x0008


	//----- nvinfo : EIATTR_SW_WAR
	.align		4
.L_51:
        /*0040*/ 	.byte	0x04, 0x36
        /*0042*/ 	.short	(.L_53 - .L_52)
.L_52:
        /*0044*/ 	.word	0x00000008
.L_53:


//--------------------- .nv.callgraph             --------------------------
	.section	.nv.callgraph,"",@"SHT_CUDA_CALLGRAPH"
	.align	4
	.sectionentsize	8
	.align		4
        /*0000*/ 	.word	0x00000000
	.align		4
        /*0004*/ 	.word	0xffffffff
	.align		4
        /*0008*/ 	.word	0x00000000
	.align		4
        /*000c*/ 	.word	0xfffffffe
	.align		4
        /*0010*/ 	.word	0x00000000
	.align		4
        /*0014*/ 	.word	0xfffffffd
	.align		4
        /*0018*/ 	.word	0x00000000
	.align		4
        /*001c*/ 	.word	0xfffffffc


//--------------------- .text._Z13bucket_returnPiii --------------------------
	.section	.text._Z13bucket_returnPiii,"ax",@progbits
	.align	128
        .global         _Z13bucket_returnPiii
        .type           _Z13bucket_returnPiii,@function
        .size           _Z13bucket_returnPiii,(.L_x_3 - _Z13bucket_returnPiii)
        .other          _Z13bucket_returnPiii,@"STO_CUDA_ENTRY STV_DEFAULT"
_Z13bucket_returnPiii:
.text._Z13bucket_returnPiii:
[----:B------:R-:W-:Y:S01]  /*0000*/  LDC R1, c[0x0][0x37c] ;  /* 0x0000df00ff017b82 */ /* 0x000fe20000000800 */
[----:B------:R-:W0:Y:S07]  /*0010*/  S2R R0, SR_TID.X ;  /* 0x0000000000007919 */ /* 0x000e2e0000002100 */
[----:B------:R-:W0:Y:S01]  /*0020*/  LDC.64 R4, c[0x0][0x388] ;  /* 0x0000e200ff047b82 */ /* 0x000e220000000a00 */
[----:B------:R-:W1:Y:S07]  /*0030*/  LDCU.64 UR4, c[0x0][0x358] ;  /* 0x00006b00ff0477ac */ /* 0x000e6e0008000a00 */
[----:B------:R-:W2:Y:S01]  /*0040*/  LDC.64 R2, c[0x0][0x380] ;  /* 0x0000e000ff027b82 */ /* 0x000ea20000000a00 */
[----:B0-----:R-:W-:-:S05]  /*0050*/  IADD3 R5, PT, PT, R0, R5, RZ ;  /* 0x0000000500057210 */ /* 0x001fca0007ffe0ff */
[----:B--2---:R-:W-:-:S05]  /*0060*/  IMAD.WIDE R2, R5, 0x4, R2 ;  /* 0x0000000405027825 */ /* 0x004fca00078e0202 */
[----:B-1----:R-:W-:Y:S01]  /*0070*/  STG.E desc[UR4][R2.64], R4 ;  /* 0x0000000402007986 */ /* 0x002fe2000c101904 */
[----:B------:R-:W-:Y:S05]  /*0080*/  EXIT ;  /* 0x000000000000794d */ /* 0x000fea0003800000 */
.L_x_0:
[----:B------:R-:W-:-:S00]  /*0090*/  BRA `(.L_x_0) ;  /* 0xfffffffc00fc7947 */ /* 0x000fc0000383ffff */
[----:B------:R-:W-:-:S00]  /*00a0*/  NOP ;  /* 0x0000000000007918 */ /* 0x000fc00000000000 */
        /* <DEDUP_REMOVED lines=13> */
.L_x_3:


//--------------------- .text._Z10bucket_addPiS_  --------------------------
	.section	.text._Z10bucket_addPiS_,"ax",@progbits
	.align	128
        .global         _Z10bucket_addPiS_
        .type           _Z10bucket_addPiS_,@function
        .size           _Z10bucket_addPiS_,(.L_x_4 - _Z10bucket_addPiS_)
        .other          _Z10bucket_addPiS_,@"STO_CUDA_ENTRY STV_DEFAULT"
_Z10bucket_addPiS_:
.text._Z10bucket_addPiS_:
[----:B------:R-:W-:Y:S01]  /*0000*/  LDC R1, c[0x0][0x37c] ;  /* 0x0000df00ff017b82 */ /* 0x000fe20000000800 */
[----:B------:R-:W0:Y:S07]  /*0010*/  S2R R5, SR_TID.X ;  /* 0x0000000000057919 */ /* 0x000e2e0000002100 */
[----:B------:R-:W0:Y:S01]  /*0020*/  LDC.64 R2, c[0x0][0x380] ;  /* 0x0000e000ff027b82 */ /* 0x000e220000000a00 */
[----:B------:R-:W1:Y:S01]  /*0030*/  LDCU.64 UR4, c[0x0][0x358] ;  /* 0x00006b00ff0477ac */ /* 0x000e620008000a00 */
[----:B0-----:R-:W-:-:S06]  /*0040*/  IMAD.WIDE.U32 R2, R5, 0x4, R2 ;  /* 0x0000000405027825 */ /* 0x001fcc00078e0002 */
[----:B------:R-:W0:Y:S01]  /*0050*/  LDC.64 R4, c[0x0][0x388] ;  /* 0x0000e200ff047b82 */ /* 0x000e220000000a00 */
[----:B-1----:R-:W0:Y:S01]  /*0060*/  LDG.E R3, desc[UR4][R2.64] ;  /* 0x0000000402037981 */ /* 0x002e22000c1e1900 */
[----:B------:R-:W-:Y:S02]  /*0070*/  HFMA2 R7, -RZ, RZ, 0, 5.9604644775390625e-08 ;  /* 0x00000001ff077431 */ /* 0x000fe400000001ff */
[----:B0-----:R-:W-:-:S05]  /*0080*/  IMAD.WIDE R4, R3, 0x4, R4 ;  /* 0x0000000403047825 */ /* 0x001fca00078e0204 */
[----:B------:R-:W-:Y:S01]  /*0090*/  REDG.E.ADD.STRONG.GPU desc[UR4][R4.64], R7 ;  /* 0x000000070400798e */ /* 0x000fe2000c12e104 */
[----:B------:R-:W-:Y:S05]  /*00a0*/  EXIT ;  /* 0x000000000000794d */ /* 0x000fea0003800000 */
.L_x_1:
        /* <DEDUP_REMOVED lines=13> */
.L_x_4:


//--------------------- .text._Z10initializePi    --------------------------
	.section	.text._Z10initializePi,"ax",@progbits
	.align	128
        .global         _Z10initializePi
        .type           _Z10initializePi,@function
        .size           _Z10initializePi,(.L_x_5 - _Z10initializePi)
        .other          _Z10initializePi,@"STO_CUDA_ENTRY STV_DEFAULT"
_Z10initializePi:
.text._Z10initializePi:
[----:B------:R-:W-:Y:S01]  /*0000*/  LDC R1, c[0x0][0x37c] ;  /* 0x0000df00ff017b82 */ /* 0x000fe20000000800 */
[----:B------:R-:W0:Y:S07]  /*0010*/  S2R R5, SR_TID.X ;  /* 0x0000000000057919 */ /* 0x000e2e0000002100 */
[----:B------:R-:W0:Y:S01]  /*0020*/  LDC.64 R2, c[0x0][0x380] ;  /* 0x0000e000ff027b82 */ /* 0x000e220000000a00 */
[----:B------:R-:W1:Y:S01]  /*0030*/  LDCU.64 UR4, c[0x0][0x358] ;  /* 0x00006b00ff0477ac */ /* 0x000e620008000a00 */
[----:B0-----:R-:W-:-:S05]  /*0040*/  IMAD.WIDE.U32 R2, R5, 0x4, R2 ;  /* 0x0000000405027825 */ /* 0x001fca00078e0002 */
[----:B-1----:R-:W-:Y:S01]  /*0050*/  STG.E desc[UR4][R2.64], RZ ;  /* 0x000000ff02007986 */ /* 0x002fe2000c101904 */
[----:B------:R-:W-:Y:S05]  /*0060*/  EXIT ;  /* 0x000000000000794d */ /* 0x000fea0003800000 */
.L_x_2:
        /* <DEDUP_REMOVED lines=9> */
.L_x_5:


//--------------------- .nv.shared.reserved.0     --------------------------
	.section	.nv.shared.reserved.0,"aw",@nobits
	.weak		__nv_reservedSMEM_offset_0_alias
	.size		__nv_reservedSMEM_offset_0_alias, 0, 64
	.other		__nv_reservedSMEM_offset_0_alias,@"STO_CUDA_RESERVED_SHARED STV_DEFAULT"
__nv_reservedSMEM_offset_0_alias:
	.zero		0
	.zero		64


//--------------------- .nv.constant0._Z13bucket_returnPiii --------------------------
	.section	.nv.constant0._Z13bucket_returnPiii,"a",@progbits
	.sectionflags	@""
	.align	4
.nv.constant0._Z13bucket_returnPiii:
	.zero		912


//--------------------- .nv.constant0._Z10bucket_addPiS_ --------------------------
	.section	.nv.constant0._Z10bucket_addPiS_,"a",@progbits
	.sectionflags	@""
	.align	4
.nv.constant0._Z10bucket_addPiS_:
	.zero		912


//--------------------- .nv.constant0._Z10initializePi --------------------------
	.section	.nv.constant0._Z10initializePi,"a",@progbits
	.sectionflags	@""
	.align	4
.nv.constant0._Z10initializePi:
	.zero		904


//--------------------- SYMBOLS --------------------------

	.type		.nv.reservedSmem.offset0,@object
	.size		.nv.reservedSmem.offset0,0x4
